	.headerflags	@"EF_CUDA_TEXMODE_UNIFIED EF_CUDA_64BIT_ADDRESS EF_CUDA_ACCELERATORS EF_CUDA_SM90 EF_CUDA_VIRTUAL_SM(EF_CUDA_SM90)"
	.elftype	@"ET_EXEC"


//--------------------- .nv.info                  --------------------------
	.section	.nv.info,"",@"SHT_CUDA_INFO"
	.align	4


	//----- nvinfo : EIATTR_REGCOUNT
	.align		4
        /*0000*/ 	.byte	0x04, 0x2f
        /*0002*/ 	.short	(.L_3 - .L_2)
	.align		4
.L_2:
        /*0004*/ 	.word	index@(triton_poi_fused__native_batch_norm_legit_no_training_cat_relu_2)
        /*0008*/ 	.word	0x00000017


	//----- nvinfo : EIATTR_MIN_STACK_SIZE
	.align		4
.L_3:
        /*000c*/ 	.byte	0x04, 0x12
        /*000e*/ 	.short	(.L_5 - .L_4)
	.align		4
.L_4:
        /*0010*/ 	.word	index@(triton_poi_fused__native_batch_norm_legit_no_training_cat_relu_2)
        /*0014*/ 	.word	0x00000000


	//----- nvinfo : EIATTR_FRAME_SIZE
	.align		4
.L_5:
        /*0018*/ 	.byte	0x04, 0x11
        /*001a*/ 	.short	(.L_7 - .L_6)
	.align		4
.L_6:
        /*001c*/ 	.word	index@(triton_poi_fused__native_batch_norm_legit_no_training_cat_relu_2)
        /*0020*/ 	.word	0x00000000


	//----- nvinfo : EIATTR_MIN_STACK_SIZE
	.align		4
.L_7:
        /*0024*/ 	.byte	0x04, 0x12
        /*0026*/ 	.short	(.L_9 - .L_8)
	.align		4
.L_8:
        /*0028*/ 	.word	index@(triton_poi_fused__native_batch_norm_legit_no_training_cat_relu_2)
        /*002c*/ 	.word	0x00000000
.L_9:


//--------------------- .nv.info.triton_poi_fused__native_batch_norm_legit_no_training_cat_relu_2 --------------------------
	.section	.nv.info.triton_poi_fused__native_batch_norm_legit_no_training_cat_relu_2,"",@"SHT_CUDA_INFO"
	.sectionflags	@""
	.align	4


	//----- nvinfo : EIATTR_CUDA_API_VERSION
	.align		4
        /*0000*/ 	.byte	0x04, 0x37
        /*0002*/ 	.short	(.L_11 - .L_10)
.L_10:
        /*0004*/ 	.word	0x0000007c


	//----- nvinfo : EIATTR_KPARAM_INFO
	.align		4
.L_11:
        /*0008*/ 	.byte	0x04, 0x17
        /*000a*/ 	.short	(.L_13 - .L_12)
.L_12:
        /*000c*/ 	.word	0x00000000
        /*0010*/ 	.short	0x0008
        /*0012*/ 	.short	0x0040
        /*0014*/ 	.byte	0x00, 0xf0, 0x11, 0x00


	//----- nvinfo : EIATTR_KPARAM_INFO
	.align		4
.L_13:
        /*0018*/ 	.byte	0x04, 0x17
        /*001a*/ 	.short	(.L_15 - .L_14)
.L_14:
        /*001c*/ 	.word	0x00000000
        /*0020*/ 	.short	0x0007
        /*0022*/ 	.short	0x0038
        /*0024*/ 	.byte	0x00, 0xf4, 0x21, 0x00


	//----- nvinfo : EIATTR_KPARAM_INFO
	.align		4
.L_15:
        /*0028*/ 	.byte	0x04, 0x17
        /*002a*/ 	.short	(.L_17 - .L_16)
.L_16:
        /*002c*/ 	.word	0x00000000
        /*0030*/ 	.short	0x0006
        /*0032*/ 	.short	0x0030
        /*0034*/ 	.byte	0x00, 0xf4, 0x21, 0x00


	//----- nvinfo : EIATTR_KPARAM_INFO
	.align		4
.L_17:
        /*0038*/ 	.byte	0x04, 0x17
        /*003a*/ 	.short	(.L_19 - .L_18)
.L_18:
        /*003c*/ 	.word	0x00000000
        /*0040*/ 	.short	0x0005
        /*0042*/ 	.short	0x0028
        /*0044*/ 	.byte	0x00, 0xf4, 0x21, 0x00


	//----- nvinfo : EIATTR_KPARAM_INFO
	.align		4
.L_19:
        /*0048*/ 	.byte	0x04, 0x17
        /*004a*/ 	.short	(.L_21 - .L_20)
.L_20:
        /*004c*/ 	.word	0x00000000
        /*0050*/ 	.short	0x0004
        /*0052*/ 	.short	0x0020
        /*0054*/ 	.byte	0x00, 0xf4, 0x21, 0x00


	//----- nvinfo : EIATTR_KPARAM_INFO
	.align		4
.L_21:
        /*0058*/ 	.byte	0x04, 0x17
        /*005a*/ 	.short	(.L_23 - .L_22)
.L_22:
        /*005c*/ 	.word	0x00000000
        /*0060*/ 	.short	0x0003
        /*0062*/ 	.short	0x0018
        /*0064*/ 	.byte	0x00, 0xf4, 0x21, 0x00


	//----- nvinfo : EIATTR_KPARAM_INFO
	.align		4
.L_23:
        /*0068*/ 	.byte	0x04, 0x17
        /*006a*/ 	.short	(.L_25 - .L_24)
.L_24:
        /*006c*/ 	.word	0x00000000
        /*0070*/ 	.short	0x0002
        /*0072*/ 	.short	0x0010
        /*0074*/ 	.byte	0x00, 0xf4, 0x21, 0x00


	//----- nvinfo : EIATTR_KPARAM_INFO
	.align		4
.L_25:
        /*0078*/ 	.byte	0x04, 0x17
        /*007a*/ 	.short	(.L_27 - .L_26)
.L_26:
        /*007c*/ 	.word	0x00000000
        /*0080*/ 	.short	0x0001
        /*0082*/ 	.short	0x0008
        /*0084*/ 	.byte	0x00, 0xf4, 0x21, 0x00


	//----- nvinfo : EIATTR_KPARAM_INFO
	.align		4
.L_27:
        /*0088*/ 	.byte	0x04, 0x17
        /*008a*/ 	.short	(.L_29 - .L_28)
.L_28:
        /*008c*/ 	.word	0x00000000
        /*0090*/ 	.short	0x0000
        /*0092*/ 	.short	0x0000
        /*0094*/ 	.byte	0x00, 0xf4, 0x21, 0x00


	//----- nvinfo : EIATTR_SPARSE_MMA_MASK
	.align		4
.L_29:
        /*0098*/ 	.byte	0x03, 0x50
        /*009a*/ 	.short	0x0000


	//----- nvinfo : EIATTR_MAXREG_COUNT
	.align		4
        /*009c*/ 	.byte	0x03, 0x1b
        /*009e*/ 	.short	0x00ff


	//----- nvinfo : EIATTR_EXIT_INSTR_OFFSETS
	.align		4
        /*00a0*/ 	.byte	0x04, 0x1c
        /*00a2*/ 	.short	(.L_31 - .L_30)


	//   ....[0]....
.L_30:
        /*00a4*/ 	.word	0x00000520


	//----- nvinfo : EIATTR_REQNTID
	.align		4
.L_31:
        /*00a8*/ 	.byte	0x04, 0x10
        /*00aa*/ 	.short	(.L_33 - .L_32)
.L_32:
        /*00ac*/ 	.word	0x00000100
        /*00b0*/ 	.word	0x00000001
        /*00b4*/ 	.word	0x00000001


	//----- nvinfo : EIATTR_CBANK_PARAM_SIZE
	.align		4
.L_33:
        /*00b8*/ 	.byte	0x03, 0x19
        /*00ba*/ 	.short	0x0044


	//----- nvinfo : EIATTR_PARAM_CBANK
	.align		4
        /*00bc*/ 	.byte	0x04, 0x0a
        /*00be*/ 	.short	(.L_35 - .L_34)
	.align		4
.L_34:
        /*00c0*/ 	.word	index@(.nv.constant0.triton_poi_fused__native_batch_norm_legit_no_training_cat_relu_2)
        /*00c4*/ 	.short	0x0210
        /*00c6*/ 	.short	0x0044


	//----- nvinfo : EIATTR_SW_WAR
	.align		4
.L_35:
        /*00c8*/ 	.byte	0x04, 0x36
        /*00ca*/ 	.short	(.L_37 - .L_36)
.L_36:
        /*00cc*/ 	.word	0x00000008
.L_37:


//--------------------- .nv.callgraph             --------------------------
	.section	.nv.callgraph,"",@"SHT_CUDA_CALLGRAPH"
	.align	4
	.sectionentsize	8
	.align		4
        /*0000*/ 	.word	0x00000000
	.align		4
        /*0004*/ 	.word	0xffffffff
	.align		4
        /*0008*/ 	.word	0x00000000
	.align		4
        /*000c*/ 	.word	0xfffffffe
	.align		4
        /*0010*/ 	.word	0x00000000
	.align		4
        /*0014*/ 	.word	0xfffffffd
	.align		4
        /*0018*/ 	.word	0x00000000
	.align		4
        /*001c*/ 	.word	0xfffffffc


//--------------------- .nv.constant4             --------------------------
	.section	.nv.constant4,"a",@progbits
	.align	8
	.align		8
.nv.constant4:
        /*0000*/ 	.dword	_$_str
	.align		8
        /*0008*/ 	.dword	_$_str_$_2


//--------------------- .text.triton_poi_fused__native_batch_norm_legit_no_training_cat_relu_2 --------------------------
	.section	.text.triton_poi_fused__native_batch_norm_legit_no_training_cat_relu_2,"ax",@progbits
	.align	128
        .global         triton_poi_fused__native_batch_norm_legit_no_training_cat_relu_2
        .type           triton_poi_fused__native_batch_norm_legit_no_training_cat_relu_2,@function
        .size           triton_poi_fused__native_batch_norm_legit_no_training_cat_relu_2,(.L_x_1 - triton_poi_fused__native_batch_norm_legit_no_training_cat_relu_2)
        .other          triton_poi_fused__native_batch_norm_legit_no_training_cat_relu_2,@"STO_CUDA_ENTRY STV_DEFAULT"
triton_poi_fused__native_batch_norm_legit_no_training_cat_relu_2:
.text.triton_poi_fused__native_batch_norm_legit_no_training_cat_relu_2:
[----:B------:R-:W-:Y:S01]  /*0000*/  LDC R1, c[0x0][0x28] ;  /* 0x00000a00ff017b82 */ /* 0x000fe20000000800 */
[----:B------:R-:W1:Y:S07]  /*0010*/  S2R R0, SR_TID.X ;  /* 0x0000000000007919 */ /* 0x000e6e0000002100 */
[----:B------:R-:W2:Y:S01]  /*0020*/  LDC.64 R4, c[0x0][0x228] ;  /* 0x00008a00ff047b82 */ /* 0x000ea20000000a00 */
[----:B------:R-:W-:Y:S01]  /*0030*/  ULDC.64 UR4, c[0x0][0x208] ;  /* 0x0000820000047ab9 */ /* 0x000fe20000000a00 */
[----:B------:R-:W-:Y:S01]  /*0040*/  ULDC.64 UR6, c[0x0][0x218] ;  /* 0x0000860000067ab9 */ /* 0x000fe20000000a00 */
[----:B------:R-:W3:Y:S01]  /*0050*/  S2R R3, SR_CTAID.X ;  /* 0x0000000000037919 */ /* 0x000ee20000002500 */
[----:B-1----:R-:W-:-:S05]  /*0060*/  IMAD.SHL.U32 R0, R0, 0x2, RZ ;  /* 0x0000000200007824 */ /* 0x002fca00078e00ff */
[----:B------:R-:W-:-:S05]  /*0070*/  LOP3.LUT R0, R0, 0x1fe, RZ, 0xc0, !PT ;  /* 0x000001fe00007812 */ /* 0x000fca00078ec0ff */
[----:B---3--:R-:W-:-:S05]  /*0080*/  IMAD R0, R3, 0x200, R0 ;  /* 0x0000020003007824 */ /* 0x008fca00078e0200 */
[----:B------:R-:W-:-:S04]  /*0090*/  SHF.R.S32.HI R3, RZ, 0x1f, R0 ;  /* 0x0000001fff037819 */ /* 0x000fc80000011400 */
[----:B------:R-:W-:-:S04]  /*00a0*/  LEA.HI R8, R3, R0, RZ, 0xc ;  /* 0x0000000003087211 */ /* 0x000fc800078f60ff */
[----:B------:R-:W-:-:S05]  /*00b0*/  SHF.R.S32.HI R6, RZ, 0xc, R8 ;  /* 0x0000000cff067819 */ /* 0x000fca0000011408 */
[----:B------:R-:W-:-:S05]  /*00c0*/  IMAD.HI R2, R6, 0x38e38e39, RZ ;  /* 0x38e38e3906027827 */ /* 0x000fca00078e02ff */
[----:B------:R-:W-:-:S04]  /*00d0*/  SHF.R.U32.HI R3, RZ, 0x1f, R2 ;  /* 0x0000001fff037819 */ /* 0x000fc80000011602 */
[----:B------:R-:W-:-:S05]  /*00e0*/  LEA.HI.SX32 R3, R2, R3, 0x1d ;  /* 0x0000000302037211 */ /* 0x000fca00078feaff */
[----:B------:R-:W-:Y:S02]  /*00f0*/  IMAD R6, R3, -0x24, R6 ;  /* 0xffffffdc03067824 */ /* 0x000fe400078e0206 */
[----:B------:R-:W-:Y:S01]  /*0100*/  IMAD.HI R9, R0, 0x38e38e39, RZ ;  /* 0x38e38e3900097827 */ /* 0x000fe200078e02ff */
[----:B------:R-:W1:Y:S03]  /*0110*/  LDC.64 R2, c[0x0][0x210] ;  /* 0x00008400ff027b82 */ /* 0x000e660000000a00 */
[----:B--2---:R-:W-:-:S05]  /*0120*/  IMAD.WIDE R4, R6, 0x4, R4 ;  /* 0x0000000406047825 */ /* 0x004fca00078e0204 */
[----:B------:R2:W3:Y:S01]  /*0130*/  LDG.E.EL R7, desc[UR4][R4.64] ;  /* 0x0000000404077981 */ /* 0x0004e2000c2e1900 */
[----:B------:R-:W-:-:S04]  /*0140*/  SHF.R.U32.HI R10, RZ, 0x1f, R9 ;  /* 0x0000001fff0a7819 */ /* 0x000fc80000011609 */
[----:B------:R-:W-:Y:S01]  /*0150*/  LEA.HI.SX32 R11, R9, R10, 0x11 ;  /* 0x0000000a090b7211 */ /* 0x000fe200078f8aff */
[----:B------:R-:W-:Y:S01]  /*0160*/  IMAD.SHL.U32 R10, R6, 0x1000, RZ ;  /* 0x00001000060a7824 */ /* 0x000fe200078e00ff */
[----:B------:R-:W-:-:S03]  /*0170*/  LOP3.LUT R9, R8, 0xfffff000, RZ, 0xc0, !PT ;  /* 0xfffff00008097812 */ /* 0x000fc600078ec0ff */
[C---:B------:R-:W-:Y:S02]  /*0180*/  IMAD R12, R11.reuse, 0xc000, RZ ;  /* 0x0000c0000b0c7824 */ /* 0x040fe400078e02ff */
[----:B------:R-:W-:Y:S02]  /*0190*/  IMAD.IADD R9, R0, 0x1, -R9 ;  /* 0x0000000100097824 */ /* 0x000fe400078e0a09 */
[C---:B------:R-:W-:Y:S01]  /*01a0*/  IMAD R8, R11.reuse, -0x24000, R0 ;  /* 0xfffdc0000b087824 */ /* 0x040fe200078e0200 */
[--C-:B------:R-:W-:Y:S02]  /*01b0*/  SHF.R.S32.HI R13, RZ, 0x1f, R12.reuse ;  /* 0x0000001fff0d7819 */ /* 0x100fe4000001140c */
[----:B--2---:R-:W-:Y:S01]  /*01c0*/  IADD3 R5, P0, P1, R10, R9, R12 ;  /* 0x000000090a057210 */ /* 0x004fe2000791e00c */
[----:B------:R-:W-:Y:S01]  /*01d0*/  IMAD R17, R11, 0x18000, R8 ;  /* 0x000180000b117824 */ /* 0x000fe200078e0208 */
[----:B------:R-:W-:Y:S02]  /*01e0*/  SHF.R.S32.HI R4, RZ, 0x1f, R9 ;  /* 0x0000001fff047819 */ /* 0x000fe40000011409 */
[----:B------:R-:W2:Y:S01]  /*01f0*/  LDC.64 R8, c[0x0][0x220] ;  /* 0x00008800ff087b82 */ /* 0x000ea20000000a00 */
[----:B------:R-:W-:Y:S01]  /*0200*/  SHF.R.S32.HI R10, RZ, 0x1f, R10 ;  /* 0x0000001fff0a7819 */ /* 0x000fe2000001140a */
[----:B-1----:R-:W-:Y:S01]  /*0210*/  IMAD.WIDE R16, R17, 0x4, R2 ;  /* 0x0000000411107825 */ /* 0x002fe200078e0202 */
[----:B------:R-:W-:-:S02]  /*0220*/  LEA R18, P2, R5, UR6, 0x2 ;  /* 0x0000000605127c11 */ /* 0x000fc4000f8410ff */
[----:B------:R-:W-:Y:S02]  /*0230*/  CS2R R2, SRZ ;  /* 0x0000000000027805 */ /* 0x000fe4000001ff00 */
[----:B------:R-:W-:Y:S02]  /*0240*/  IADD3.X R4, R10, R4, R13, P0, P1 ;  /* 0x000000040a047210 */ /* 0x000fe400007e240d */
[C---:B------:R-:W-:Y:S01]  /*0250*/  ISETP.GE.AND P1, PT, R6.reuse, 0x18, PT ;  /* 0x000000180600780c */ /* 0x040fe20003f26270 */
[----:B------:R-:W1:Y:S01]  /*0260*/  LDC.64 R12, c[0x0][0x230] ;  /* 0x00008c00ff0c7b82 */ /* 0x000e620000000a00 */
[----:B------:R-:W-:Y:S02]  /*0270*/  ISETP.GT.AND P0, PT, R6, 0x17, PT ;  /* 0x000000170600780c */ /* 0x000fe40003f04270 */
[----:B------:R-:W-:-:S05]  /*0280*/  LEA.HI.X R19, R5, UR7, R4, 0x2, P2 ;  /* 0x0000000705137c11 */ /* 0x000fca00090f1404 */
[----:B------:R-:W4:Y:S01]  /*0290*/  LDC.64 R10, c[0x0][0x238] ;  /* 0x00008e00ff0a7b82 */ /* 0x000f220000000a00 */
[----:B------:R-:W-:-:S03]  /*02a0*/  CS2R R4, SRZ ;  /* 0x0000000000047805 */ /* 0x000fc6000001ff00 */
[----:B------:R-:W5:Y:S01]  /*02b0*/  @!P1 LDG.E.64 R2, desc[UR4][R16.64] ;  /* 0x0000000410029981 */ /* 0x000f62000c1e1b00 */
[----:B--2---:R-:W-:-:S03]  /*02c0*/  IMAD.WIDE R8, R6, 0x4, R8 ;  /* 0x0000000406087825 */ /* 0x004fc600078e0208 */
[----:B------:R-:W2:Y:S04]  /*02d0*/  @P0 LDG.E.64 R4, desc[UR4][R18.64+-0x60000] ;  /* 0xfa00000412040981 */ /* 0x000ea8000c1e1b00 */
[----:B------:R1:W2:Y:S02]  /*02e0*/  LDG.E.EL R8, desc[UR4][R8.64] ;  /* 0x0000000408087981 */ /* 0x0002a4000c2e1900 */
[----:B-1----:R-:W-:-:S06]  /*02f0*/  IMAD.WIDE R12, R6, 0x4, R12 ;  /* 0x00000004060c7825 */ /* 0x002fcc00078e020c */
[----:B------:R-:W2:Y:S01]  /*0300*/  LDG.E.EL R12, desc[UR4][R12.64] ;  /* 0x000000040c0c7981 */ /* 0x000ea2000c2e1900 */
[----:B----4-:R-:W-:Y:S02]  /*0310*/  IMAD.WIDE R14, R6, 0x4, R10 ;  /* 0x00000004060e7825 */ /* 0x010fe400078e020a */
[----:B------:R-:W1:Y:S04]  /*0320*/  LDC.64 R10, c[0x0][0x240] ;  /* 0x00009000ff0a7b82 */ /* 0x000e680000000a00 */
[----:B------:R-:W4:Y:S01]  /*0330*/  LDG.E.EL R15, desc[UR4][R14.64] ;  /* 0x000000040e0f7981 */ /* 0x000f22000c2e1900 */
[----:B0-----:R-:W-:Y:S02]  /*0340*/  IMAD.MOV.U32 R9, RZ, RZ, 0x3e800000 ;  /* 0x3e800000ff097424 */ /* 0x001fe400078e00ff */
[----:B-1----:R-:W-:-:S04]  /*0350*/  IMAD.WIDE R10, R0, 0x4, R10 ;  /* 0x00000004000a7825 */ /* 0x002fc800078e020a */
[----:B---3--:R-:W-:Y:S02]  /*0360*/  FADD R20, R7, 9.9999997473787516356e-06 ;  /* 0x3727c5ac07147421 */ /* 0x008fe40000000000 */
[----:B------:R-:W0:Y:S02]  /*0370*/  LDC.64 R6, c[0x0][0x248] ;  /* 0x00009200ff067b82 */ /* 0x000e240000000a00 */
[----:B------:R-:W1:Y:S02]  /*0380*/  MUFU.SQRT R16, R20 ;  /* 0x0000001400107308 */ /* 0x000e640000002000 */
[C---:B-1----:R-:W-:Y:S02]  /*0390*/  FSETP.GT.AND P2, PT, R16.reuse, 8.50705917302346158658e+37, PT ;  /* 0x7e8000001000780b */ /* 0x042fe40003f44000 */
[----:B------:R-:W-:-:S11]  /*03a0*/  FSETP.GEU.AND P3, PT, R16, 1.175494350822287508e-38, PT ;  /* 0x008000001000780b */ /* 0x000fd60003f6e000 */
[----:B------:R-:W-:-:S04]  /*03b0*/  @P2 FMUL R16, R16, 0.25 ;  /* 0x3e80000010102820 */ /* 0x000fc80000400000 */
[----:B------:R-:W-:-:S06]  /*03c0*/  @!P3 FMUL R16, R16, 16777216 ;  /* 0x4b8000001010b820 */ /* 0x000fcc0000400000 */
[----:B------:R-:W1:Y:S01]  /*03d0*/  MUFU.RCP R16, R16 ;  /* 0x0000001000107308 */ /* 0x000e620000001000 */
[----:B------:R-:W-:Y:S02]  /*03e0*/  FSEL R9, R9, 1, P2 ;  /* 0x3f80000009097808 */ /* 0x000fe40001000000 */
[----:B-----5:R-:W-:Y:S02]  /*03f0*/  SEL R2, R2, RZ, !P1 ;  /* 0x000000ff02027207 */ /* 0x020fe40004800000 */
[----:B------:R-:W-:Y:S02]  /*0400*/  SEL R3, R3, RZ, !P1 ;  /* 0x000000ff03037207 */ /* 0x000fe40004800000 */
[----:B--2---:R-:W-:Y:S01]  /*0410*/  @P1 SEL R2, R4, RZ, P0 ;  /* 0x000000ff04021207 */ /* 0x004fe20000000000 */
[----:B------:R-:W-:Y:S01]  /*0420*/  @!P3 FMUL R9, R9, 16777216 ;  /* 0x4b8000000909b820 */ /* 0x000fe20000400000 */
[----:B------:R-:W-:-:S03]  /*0430*/  @P1 SEL R3, R5, RZ, P0 ;  /* 0x000000ff05031207 */ /* 0x000fc60000000000 */
[C---:B------:R-:W-:Y:S02]  /*0440*/  FADD R4, -R8.reuse, R2 ;  /* 0x0000000208047221 */ /* 0x040fe40000000100 */
[----:B------:R-:W-:Y:S01]  /*0450*/  FADD R8, -R8, R3 ;  /* 0x0000000308087221 */ /* 0x000fe20000000100 */
[----:B-1----:R-:W-:-:S04]  /*0460*/  FMUL R9, R16, R9 ;  /* 0x0000000910097220 */ /* 0x002fc80000400000 */
[-C--:B------:R-:W-:Y:S01]  /*0470*/  FMUL R4, R4, R9.reuse ;  /* 0x0000000904047220 */ /* 0x080fe20000400000 */
[----:B------:R-:W-:-:S03]  /*0480*/  FMUL R8, R8, R9 ;  /* 0x0000000908087220 */ /* 0x000fc60000400000 */
[C-C-:B----4-:R-:W-:Y:S01]  /*0490*/  FFMA R4, R12.reuse, R4, R15.reuse ;  /* 0x000000040c047223 */ /* 0x150fe2000000000f */
[----:B------:R-:W-:-:S04]  /*04a0*/  FFMA R8, R12, R8, R15 ;  /* 0x000000080c087223 */ /* 0x000fc8000000000f */
[----:B------:R-:W-:Y:S02]  /*04b0*/  FSETP.GEU.AND P0, PT, R4, RZ, PT ;  /* 0x000000ff0400720b */ /* 0x000fe40003f0e000 */
[----:B------:R-:W-:Y:S01]  /*04c0*/  FSETP.GEU.AND P1, PT, R8, RZ, PT ;  /* 0x000000ff0800720b */ /* 0x000fe20003f2e000 */
[----:B0-----:R-:W-:Y:S01]  /*04d0*/  IMAD.WIDE R6, R0, 0x4, R6 ;  /* 0x0000000400067825 */ /* 0x001fe200078e0206 */
[----:B------:R-:W-:Y:S02]  /*04e0*/  FSEL R4, R4, RZ, P0 ;  /* 0x000000ff04047208 */ /* 0x000fe40000000000 */
[----:B------:R-:W-:Y:S01]  /*04f0*/  FSEL R5, R8, RZ, P1 ;  /* 0x000000ff08057208 */ /* 0x000fe20000800000 */
[----:B------:R-:W-:Y:S04]  /*0500*/  STG.E.64 desc[UR4][R10.64], R2 ;  /* 0x000000020a007986 */ /* 0x000fe8000c101b04 */
[----:B------:R-:W-:Y:S01]  /*0510*/  STG.E.64 desc[UR4][R6.64], R4 ;  /* 0x0000000406007986 */ /* 0x000fe2000c101b04 */
[----:B------:R-:W-:Y:S05]  /*0520*/  EXIT ;  /* 0x000000000000794d */ /* 0x000fea0003800000 */
.L_x_0:
[----:B------:R-:W-:-:S00]  /*0530*/  BRA `(.L_x_0) ;  /* 0xfffffffc00fc7947 */ /* 0x000fc0000383ffff */
[----:B------:R-:W-:-:S00]  /*0540*/  NOP ;  /* 0x0000000000007918 */ /* 0x000fc00000000000 */
        /* <DEDUP_REMOVED lines=11> */
.L_x_1:


//--------------------- .nv.global.init           --------------------------
	.section	.nv.global.init,"aw",@progbits
.nv.global.init:
	.type		_$_str,@object
	.size		_$_str,(_$_str_$_2 - _$_str)
_$_str:
        /*0000*/ 	.byte	0x5f, 0x5f, 0x43, 0x55, 0x44, 0x41, 0x5f, 0x46, 0x54, 0x5a, 0x00
	.type		_$_str_$_2,@object
	.size		_$_str_$_2,(.L_1 - _$_str_$_2)
_$_str_$_2:
        /*000b*/ 	.byte	0x5f, 0x5f, 0x43, 0x55, 0x44, 0x41, 0x5f, 0x50, 0x52, 0x45, 0x43, 0x5f, 0x53, 0x51, 0x52, 0x54
        /*001b*/ 	.byte	0x00
.L_1:


//--------------------- .nv.constant0.triton_poi_fused__native_batch_norm_legit_no_training_cat_relu_2 --------------------------
	.section	.nv.constant0.triton_poi_fused__native_batch_norm_legit_no_training_cat_relu_2,"a",@progbits
	.sectionflags	@""
	.align	4
.nv.constant0.triton_poi_fused__native_batch_norm_legit_no_training_cat_relu_2:
	.zero		596
